//
// Generated by NVIDIA NVVM Compiler
//
// Compiler Build ID: CL-36424714
// Cuda compilation tools, release 13.0, V13.0.88
// Based on NVVM 20.0.0
//

.version 9.0
.target sm_100
.address_size 64

	// .globl	_Z27convolution_1D_basic_kernalPfS_S_ii

.visible .entry _Z27convolution_1D_basic_kernalPfS_S_ii(
	.param .u64 .ptr .align 1 _Z27convolution_1D_basic_kernalPfS_S_ii_param_0,
	.param .u64 .ptr .align 1 _Z27convolution_1D_basic_kernalPfS_S_ii_param_1,
	.param .u64 .ptr .align 1 _Z27convolution_1D_basic_kernalPfS_S_ii_param_2,
	.param .u32 _Z27convolution_1D_basic_kernalPfS_S_ii_param_3,
	.param .u32 _Z27convolution_1D_basic_kernalPfS_S_ii_param_4
)
{
	.reg .pred 	%p<55>;
	.reg .b32 	%r<43>;
	.reg .b32 	%f<96>;
	.reg .b64 	%rd<47>;

	ld.param.u64 	%rd7, [_Z27convolution_1D_basic_kernalPfS_S_ii_param_0];
	ld.param.u64 	%rd8, [_Z27convolution_1D_basic_kernalPfS_S_ii_param_1];
	ld.param.u64 	%rd6, [_Z27convolution_1D_basic_kernalPfS_S_ii_param_2];
	ld.param.u32 	%r28, [_Z27convolution_1D_basic_kernalPfS_S_ii_param_3];
	ld.param.u32 	%r29, [_Z27convolution_1D_basic_kernalPfS_S_ii_param_4];
	cvta.to.global.u64 	%rd1, %rd8;
	cvta.to.global.u64 	%rd2, %rd7;
	mov.u32 	%r30, %ctaid.x;
	mov.u32 	%r31, %ntid.x;
	mov.u32 	%r32, %tid.x;
	mad.lo.s32 	%r1, %r30, %r31, %r32;
	shr.u32 	%r33, %r28, 31;
	add.s32 	%r34, %r28, %r33;
	shr.s32 	%r35, %r34, 1;
	sub.s32 	%r2, %r1, %r35;
	setp.lt.s32 	%p1, %r28, 1;
	mov.f32 	%f75, 0f00000000;
	@%p1 bra 	$L__BB0_41;
	and.b32  	%r3, %r28, 7;
	setp.lt.u32 	%p2, %r28, 8;
	mov.f32 	%f75, 0f00000000;
	mov.b32 	%r41, 0;
	@%p2 bra 	$L__BB0_20;
	and.b32  	%r41, %r28, 2147483640;
	mov.f32 	%f75, 0f00000000;
	mov.b32 	%r39, 0;
$L__BB0_3:
	.pragma "nounroll";
	add.s32 	%r6, %r2, %r39;
	setp.lt.s32 	%p3, %r6, 0;
	setp.ge.s32 	%p4, %r6, %r29;
	mul.wide.u32 	%rd9, %r39, 4;
	add.s64 	%rd3, %rd1, %rd9;
	or.pred  	%p5, %p3, %p4;
	@%p5 bra 	$L__BB0_5;
	mul.wide.u32 	%rd10, %r6, 4;
	add.s64 	%rd11, %rd2, %rd10;
	ld.global.f32 	%f42, [%rd11];
	ld.global.f32 	%f43, [%rd3];
	fma.rn.f32 	%f75, %f42, %f43, %f75;
$L__BB0_5:
	add.s32 	%r7, %r6, 1;
	setp.lt.s32 	%p6, %r7, 0;
	setp.ge.s32 	%p7, %r7, %r29;
	or.pred  	%p8, %p6, %p7;
	@%p8 bra 	$L__BB0_7;
	mul.wide.u32 	%rd12, %r7, 4;
	add.s64 	%rd13, %rd2, %rd12;
	ld.global.f32 	%f44, [%rd13];
	ld.global.f32 	%f45, [%rd3+4];
	fma.rn.f32 	%f75, %f44, %f45, %f75;
$L__BB0_7:
	add.s32 	%r8, %r6, 2;
	setp.lt.s32 	%p9, %r8, 0;
	setp.ge.s32 	%p10, %r8, %r29;
	or.pred  	%p11, %p9, %p10;
	@%p11 bra 	$L__BB0_9;
	mul.wide.u32 	%rd14, %r8, 4;
	add.s64 	%rd15, %rd2, %rd14;
	ld.global.f32 	%f46, [%rd15];
	ld.global.f32 	%f47, [%rd3+8];
	fma.rn.f32 	%f75, %f46, %f47, %f75;
$L__BB0_9:
	add.s32 	%r9, %r6, 3;
	setp.lt.s32 	%p12, %r9, 0;
	setp.ge.s32 	%p13, %r9, %r29;
	or.pred  	%p14, %p12, %p13;
	@%p14 bra 	$L__BB0_11;
	mul.wide.u32 	%rd16, %r9, 4;
	add.s64 	%rd17, %rd2, %rd16;
	ld.global.f32 	%f48, [%rd17];
	ld.global.f32 	%f49, [%rd3+12];
	fma.rn.f32 	%f75, %f48, %f49, %f75;
$L__BB0_11:
	add.s32 	%r10, %r6, 4;
	setp.lt.s32 	%p15, %r10, 0;
	setp.ge.s32 	%p16, %r10, %r29;
	or.pred  	%p17, %p15, %p16;
	@%p17 bra 	$L__BB0_13;
	mul.wide.u32 	%rd18, %r10, 4;
	add.s64 	%rd19, %rd2, %rd18;
	ld.global.f32 	%f50, [%rd19];
	ld.global.f32 	%f51, [%rd3+16];
	fma.rn.f32 	%f75, %f50, %f51, %f75;
$L__BB0_13:
	add.s32 	%r11, %r6, 5;
	setp.lt.s32 	%p18, %r11, 0;
	setp.ge.s32 	%p19, %r11, %r29;
	or.pred  	%p20, %p18, %p19;
	@%p20 bra 	$L__BB0_15;
	mul.wide.u32 	%rd20, %r11, 4;
	add.s64 	%rd21, %rd2, %rd20;
	ld.global.f32 	%f52, [%rd21];
	ld.global.f32 	%f53, [%rd3+20];
	fma.rn.f32 	%f75, %f52, %f53, %f75;
$L__BB0_15:
	add.s32 	%r12, %r6, 6;
	setp.lt.s32 	%p21, %r12, 0;
	setp.ge.s32 	%p22, %r12, %r29;
	or.pred  	%p23, %p21, %p22;
	@%p23 bra 	$L__BB0_17;
	mul.wide.u32 	%rd22, %r12, 4;
	add.s64 	%rd23, %rd2, %rd22;
	ld.global.f32 	%f54, [%rd23];
	ld.global.f32 	%f55, [%rd3+24];
	fma.rn.f32 	%f75, %f54, %f55, %f75;
$L__BB0_17:
	add.s32 	%r13, %r6, 7;
	setp.lt.s32 	%p24, %r13, 0;
	setp.ge.s32 	%p25, %r13, %r29;
	or.pred  	%p26, %p24, %p25;
	@%p26 bra 	$L__BB0_19;
	mul.wide.u32 	%rd24, %r13, 4;
	add.s64 	%rd25, %rd2, %rd24;
	ld.global.f32 	%f56, [%rd25];
	ld.global.f32 	%f57, [%rd3+28];
	fma.rn.f32 	%f75, %f56, %f57, %f75;
$L__BB0_19:
	add.s32 	%r39, %r39, 8;
	setp.ne.s32 	%p27, %r39, %r41;
	@%p27 bra 	$L__BB0_3;
$L__BB0_20:
	setp.eq.s32 	%p28, %r3, 0;
	@%p28 bra 	$L__BB0_41;
	and.b32  	%r16, %r28, 3;
	setp.lt.u32 	%p29, %r3, 4;
	@%p29 bra 	$L__BB0_31;
	add.s32 	%r17, %r2, %r41;
	setp.lt.s32 	%p30, %r17, 0;
	setp.ge.s32 	%p31, %r17, %r29;
	mul.wide.u32 	%rd26, %r41, 4;
	add.s64 	%rd4, %rd1, %rd26;
	or.pred  	%p32, %p30, %p31;
	@%p32 bra 	$L__BB0_24;
	mul.wide.u32 	%rd27, %r17, 4;
	add.s64 	%rd28, %rd2, %rd27;
	ld.global.f32 	%f59, [%rd28];
	ld.global.f32 	%f60, [%rd4];
	fma.rn.f32 	%f75, %f59, %f60, %f75;
$L__BB0_24:
	add.s32 	%r18, %r17, 1;
	setp.lt.s32 	%p33, %r18, 0;
	setp.ge.s32 	%p34, %r18, %r29;
	or.pred  	%p35, %p33, %p34;
	@%p35 bra 	$L__BB0_26;
	mul.wide.u32 	%rd29, %r18, 4;
	add.s64 	%rd30, %rd2, %rd29;
	ld.global.f32 	%f61, [%rd30];
	ld.global.f32 	%f62, [%rd4+4];
	fma.rn.f32 	%f75, %f61, %f62, %f75;
$L__BB0_26:
	add.s32 	%r19, %r17, 2;
	setp.lt.s32 	%p36, %r19, 0;
	setp.ge.s32 	%p37, %r19, %r29;
	or.pred  	%p38, %p36, %p37;
	@%p38 bra 	$L__BB0_28;
	mul.wide.u32 	%rd31, %r19, 4;
	add.s64 	%rd32, %rd2, %rd31;
	ld.global.f32 	%f63, [%rd32];
	ld.global.f32 	%f64, [%rd4+8];
	fma.rn.f32 	%f75, %f63, %f64, %f75;
$L__BB0_28:
	add.s32 	%r20, %r17, 3;
	setp.lt.s32 	%p39, %r20, 0;
	setp.ge.s32 	%p40, %r20, %r29;
	or.pred  	%p41, %p39, %p40;
	@%p41 bra 	$L__BB0_30;
	mul.wide.u32 	%rd33, %r20, 4;
	add.s64 	%rd34, %rd2, %rd33;
	ld.global.f32 	%f65, [%rd34];
	ld.global.f32 	%f66, [%rd4+12];
	fma.rn.f32 	%f75, %f65, %f66, %f75;
$L__BB0_30:
	add.s32 	%r41, %r41, 4;
$L__BB0_31:
	setp.eq.s32 	%p42, %r16, 0;
	@%p42 bra 	$L__BB0_41;
	setp.eq.s32 	%p43, %r16, 1;
	@%p43 bra 	$L__BB0_38;
	add.s32 	%r23, %r2, %r41;
	setp.lt.s32 	%p44, %r23, 0;
	setp.ge.s32 	%p45, %r23, %r29;
	mul.wide.u32 	%rd35, %r41, 4;
	add.s64 	%rd5, %rd1, %rd35;
	or.pred  	%p46, %p44, %p45;
	@%p46 bra 	$L__BB0_35;
	mul.wide.u32 	%rd36, %r23, 4;
	add.s64 	%rd37, %rd2, %rd36;
	ld.global.f32 	%f68, [%rd37];
	ld.global.f32 	%f69, [%rd5];
	fma.rn.f32 	%f75, %f68, %f69, %f75;
$L__BB0_35:
	add.s32 	%r24, %r23, 1;
	setp.lt.s32 	%p47, %r24, 0;
	setp.ge.s32 	%p48, %r24, %r29;
	or.pred  	%p49, %p47, %p48;
	@%p49 bra 	$L__BB0_37;
	mul.wide.u32 	%rd38, %r24, 4;
	add.s64 	%rd39, %rd2, %rd38;
	ld.global.f32 	%f70, [%rd39];
	ld.global.f32 	%f71, [%rd5+4];
	fma.rn.f32 	%f75, %f70, %f71, %f75;
$L__BB0_37:
	add.s32 	%r41, %r41, 2;
$L__BB0_38:
	and.b32  	%r38, %r28, 1;
	setp.eq.b32 	%p50, %r38, 1;
	not.pred 	%p51, %p50;
	@%p51 bra 	$L__BB0_41;
	add.s32 	%r27, %r2, %r41;
	setp.lt.s32 	%p52, %r27, 0;
	setp.ge.s32 	%p53, %r27, %r29;
	or.pred  	%p54, %p52, %p53;
	@%p54 bra 	$L__BB0_41;
	mul.wide.u32 	%rd40, %r27, 4;
	add.s64 	%rd41, %rd2, %rd40;
	ld.global.f32 	%f72, [%rd41];
	mul.wide.u32 	%rd42, %r41, 4;
	add.s64 	%rd43, %rd1, %rd42;
	ld.global.f32 	%f73, [%rd43];
	fma.rn.f32 	%f75, %f72, %f73, %f75;
$L__BB0_41:
	cvta.to.global.u64 	%rd44, %rd6;
	mul.wide.s32 	%rd45, %r1, 4;
	add.s64 	%rd46, %rd44, %rd45;
	st.global.f32 	[%rd46], %f75;
	ret;

}


// ===== COMPILED SASS (sm_100) =====

	.target	sm_100

	.elftype	@"ET_EXEC"


//--------------------- .note.nv.tkinfo           --------------------------
	.section	.note.nv.tkinfo,"",@"SHT_NOTE"
	.sectionflags	@"SHF_NOTE_NV_TKINFO"
	.tkinfo
        /*0018*/ 	.word	0x00000002
        /*0030*/ 	.string	""
        /*0030*/ 	.string	"ptxas"
        /*0030*/ 	.string	"Cuda compilation tools, release 13.0, V13.0.88"
        /*0030*/ 	.string	"Build cuda_13.0.r13.0/compiler.36424714_0"
        /*0030*/ 	.string	"-arch sm_100 -m 64 "



//--------------------- .note.nv.cuinfo           --------------------------
	.section	.note.nv.cuinfo,"",@"SHT_NOTE"
	.sectionflags	@"SHF_NOTE_NV_CUINFO"
        /*0018*/ 	.short	0x0002
        /*001a*/ 	.short	0x0064
        /*001c*/ 	.short	0x0082
	.zero		2


//--------------------- .nv.info                  --------------------------
	.section	.nv.info,"",@"SHT_CUDA_INFO"
	.align	4


	//----- nvinfo : EIATTR_REGCOUNT
	.align		4
        /*0000*/ 	.byte	0x04, 0x2f
        /*0002*/ 	.short	(.L_1 - .L_0)
	.align		4
.L_0:
        /*0004*/ 	.word	index@(_Z27convolution_1D_basic_kernalPfS_S_ii)
        /*0008*/ 	.word	0x00000020


	//----- nvinfo : EIATTR_FRAME_SIZE
	.align		4
.L_1:
        /*000c*/ 	.byte	0x04, 0x11
        /*000e*/ 	.short	(.L_3 - .L_2)
	.align		4
.L_2:
        /*0010*/ 	.word	index@(_Z27convolution_1D_basic_kernalPfS_S_ii)
        /*0014*/ 	.word	0x00000000


	//----- nvinfo : EIATTR_MIN_STACK_SIZE
	.align		4
.L_3:
        /*0018*/ 	.byte	0x04, 0x12
        /*001a*/ 	.short	(.L_5 - .L_4)
	.align		4
.L_4:
        /*001c*/ 	.word	index@(_Z27convolution_1D_basic_kernalPfS_S_ii)
        /*0020*/ 	.word	0x00000000
.L_5:


//--------------------- .nv.compat                --------------------------
	.section	.nv.compat,"",@"SHT_CUDA_COMPAT_INFO"
	.align	4
        /*0000*/ 	.byte	0x02, 0x09, 0x00, 0x00, 0x02, 0x02, 0x01, 0x00, 0x02, 0x05, 0x05, 0x00, 0x03, 0x07, 0x01, 0x01
        /*0010*/ 	.byte	0x02, 0x03, 0x00, 0x00, 0x02, 0x06, 0x01, 0x00, 0x04, 0x0b, 0x08, 0x00, 0x09, 0x00, 0x00, 0x00
        /*0020*/ 	.byte	0x00, 0x00, 0x00, 0x00


//--------------------- .nv.info._Z27convolution_1D_basic_kernalPfS_S_ii --------------------------
	.section	.nv.info._Z27convolution_1D_basic_kernalPfS_S_ii,"",@"SHT_CUDA_INFO"
	.sectionflags	@""
	.align	4


	//----- nvinfo : EIATTR_CUDA_API_VERSION
	.align		4
        /*0000*/ 	.byte	0x04, 0x37
        /*0002*/ 	.short	(.L_7 - .L_6)
.L_6:
        /*0004*/ 	.word	0x00000082


	//----- nvinfo : EIATTR_KPARAM_INFO
	.align		4
.L_7:
        /*0008*/ 	.byte	0x04, 0x17
        /*000a*/ 	.short	(.L_9 - .L_8)
.L_8:
        /*000c*/ 	.word	0x00000000
        /*0010*/ 	.short	0x0004
        /*0012*/ 	.short	0x001c
        /*0014*/ 	.byte	0x00, 0xf0, 0x11, 0x00


	//----- nvinfo : EIATTR_KPARAM_INFO
	.align		4
.L_9:
        /*0018*/ 	.byte	0x04, 0x17
        /*001a*/ 	.short	(.L_11 - .L_10)
.L_10:
        /*001c*/ 	.word	0x00000000
        /*0020*/ 	.short	0x0003
        /*0022*/ 	.short	0x0018
        /*0024*/ 	.byte	0x00, 0xf0, 0x11, 0x00


	//----- nvinfo : EIATTR_KPARAM_INFO
	.align		4
.L_11:
        /*0028*/ 	.byte	0x04, 0x17
        /*002a*/ 	.short	(.L_13 - .L_12)
.L_12:
        /*002c*/ 	.word	0x00000000
        /*0030*/ 	.short	0x0002
        /*0032*/ 	.short	0x0010
        /*0034*/ 	.byte	0x00, 0xf5, 0x21, 0x00


	//----- nvinfo : EIATTR_KPARAM_INFO
	.align		4
.L_13:
        /*0038*/ 	.byte	0x04, 0x17
        /*003a*/ 	.short	(.L_15 - .L_14)
.L_14:
        /*003c*/ 	.word	0x00000000
        /*0040*/ 	.short	0x0001
        /*0042*/ 	.short	0x0008
        /*0044*/ 	.byte	0x00, 0xf5, 0x21, 0x00


	//----- nvinfo : EIATTR_KPARAM_INFO
	.align		4
.L_15:
        /*0048*/ 	.byte	0x04, 0x17
        /*004a*/ 	.short	(.L_17 - .L_16)
.L_16:
        /*004c*/ 	.word	0x00000000
        /*0050*/ 	.short	0x0000
        /*0052*/ 	.short	0x0000
        /*0054*/ 	.byte	0x00, 0xf5, 0x21, 0x00


	//----- nvinfo : EIATTR_SPARSE_MMA_MASK
	.align		4
.L_17:
        /*0058*/ 	.byte	0x03, 0x50
        /*005a*/ 	.short	0x0000


	//----- nvinfo : EIATTR_MAXREG_COUNT
	.align		4
        /*005c*/ 	.byte	0x03, 0x1b
        /*005e*/ 	.short	0x00ff


	//----- nvinfo : EIATTR_MERCURY_ISA_VERSION
	.align		4
        /*0060*/ 	.byte	0x03, 0x5f
        /*0062*/ 	.short	0x0101


	//----- nvinfo : EIATTR_VRC_CTA_INIT_COUNT
	.align		4
        /*0064*/ 	.byte	0x02, 0x4a
	.zero		1
	.zero		1


	//----- nvinfo : EIATTR_EXIT_INSTR_OFFSETS
	.align		4
        /*0068*/ 	.byte	0x04, 0x1c
        /*006a*/ 	.short	(.L_19 - .L_18)


	//   ....[0]....
.L_18:
        /*006c*/ 	.word	0x00000b20


	//----- nvinfo : EIATTR_CRS_STACK_SIZE
	.align		4
.L_19:
        /*0070*/ 	.byte	0x04, 0x1e
        /*0072*/ 	.short	(.L_21 - .L_20)
.L_20:
        /*0074*/ 	.word	0x00000000


	//----- nvinfo : EIATTR_CBANK_PARAM_SIZE
	.align		4
.L_21:
        /*0078*/ 	.byte	0x03, 0x19
        /*007a*/ 	.short	0x0020


	//----- nvinfo : EIATTR_PARAM_CBANK
	.align		4
        /*007c*/ 	.byte	0x04, 0x0a
        /*007e*/ 	.short	(.L_23 - .L_22)
	.align		4
.L_22:
        /*0080*/ 	.word	index@(.nv.constant0._Z27convolution_1D_basic_kernalPfS_S_ii)
        /*0084*/ 	.short	0x0380
        /*0086*/ 	.short	0x0020


	//----- nvinfo : EIATTR_SW_WAR
	.align		4
.L_23:
        /*0088*/ 	.byte	0x04, 0x36
        /*008a*/ 	.short	(.L_25 - .L_24)
.L_24:
        /*008c*/ 	.word	0x00000008
.L_25:


//--------------------- .nv.callgraph             --------------------------
	.section	.nv.callgraph,"",@"SHT_CUDA_CALLGRAPH"
	.align	4
	.sectionentsize	8
	.align		4
        /*0000*/ 	.word	0x00000000
	.align		4
        /*0004*/ 	.word	0xffffffff
	.align		4
        /*0008*/ 	.word	0x00000000
	.align		4
        /*000c*/ 	.word	0xfffffffe
	.align		4
        /*0010*/ 	.word	0x00000000
	.align		4
        /*0014*/ 	.word	0xfffffffd
	.align		4
        /*0018*/ 	.word	0x00000000
	.align		4
        /*001c*/ 	.word	0xfffffffc


//--------------------- .text._Z27convolution_1D_basic_kernalPfS_S_ii --------------------------
	.section	.text._Z27convolution_1D_basic_kernalPfS_S_ii,"ax",@progbits
	.align	128
        .global         _Z27convolution_1D_basic_kernalPfS_S_ii
        .type           _Z27convolution_1D_basic_kernalPfS_S_ii,@function
        .size           _Z27convolution_1D_basic_kernalPfS_S_ii,(.L_x_7 - _Z27convolution_1D_basic_kernalPfS_S_ii)
        .other          _Z27convolution_1D_basic_kernalPfS_S_ii,@"STO_CUDA_ENTRY STV_DEFAULT"
_Z27convolution_1D_basic_kernalPfS_S_ii:
.text._Z27convolution_1D_basic_kernalPfS_S_ii:
[----:B------:R-:W-:Y:S01]  /*0000*/  LDC R1, c[0x0][0x37c] ;  /* 0x0000df00ff017b82 */ /* 0x000fe20000000800 */
[----:B------:R-:W0:Y:S01]  /*0010*/  S2R R3, SR_TID.X ;  /* 0x0000000000037919 */ /* 0x000e220000002100 */
[----:B------:R-:W1:Y:S06]  /*0020*/  LDCU UR5, c[0x0][0x398] ;  /* 0x00007300ff0577ac */ /* 0x000e6c0008000800 */
[----:B------:R-:W0:Y:S01]  /*0030*/  S2UR UR4, SR_CTAID.X ;  /* 0x00000000000479c3 */ /* 0x000e220000002500 */
[----:B------:R-:W-:Y:S01]  /*0040*/  HFMA2 R0, -RZ, RZ, 0, 0 ;  /* 0x00000000ff007431 */ /* 0x000fe200000001ff */
[----:B------:R-:W2:Y:S06]  /*0050*/  LDCU.64 UR8, c[0x0][0x358] ;  /* 0x00006b00ff0877ac */ /* 0x000eac0008000a00 */
[----:B------:R-:W0:Y:S01]  /*0060*/  LDC R2, c[0x0][0x360] ;  /* 0x0000d800ff027b82 */ /* 0x000e220000000800 */
[----:B-1----:R-:W-:Y:S01]  /*0070*/  UISETP.GE.AND UP0, UPT, UR5, 0x1, UPT ;  /* 0x000000010500788c */ /* 0x002fe2000bf06270 */
[----:B0-----:R-:W-:-:S08]  /*0080*/  IMAD R2, R2, UR4, R3 ;  /* 0x0000000402027c24 */ /* 0x001fd0000f8e0203 */
[----:B--2---:R-:W-:Y:S05]  /*0090*/  BRA.U !UP0, `(.L_x_0) ;  /* 0x0000000908947547 */ /* 0x004fea000b800000 */
[----:B------:R-:W-:Y:S01]  /*00a0*/  UISETP.GE.U32.AND UP0, UPT, UR5, 0x8, UPT ;  /* 0x000000080500788c */ /* 0x000fe2000bf06070 */
[----:B------:R-:W-:Y:S01]  /*00b0*/  IMAD.MOV.U32 R0, RZ, RZ, RZ ;  /* 0x000000ffff007224 */ /* 0x000fe200078e00ff */
[----:B------:R-:W-:Y:S01]  /*00c0*/  ULEA.HI UR4, UR5, UR5, URZ, 0x1 ;  /* 0x0000000505047291 */ /* 0x000fe2000f8f08ff */
[----:B------:R-:W-:Y:S01]  /*00d0*/  MOV R3, RZ ;  /* 0x000000ff00037202 */ /* 0x000fe20000000f00 */
[----:B------:R-:W-:Y:S02]  /*00e0*/  ULOP3.LUT UR6, UR5, 0x7, URZ, 0xc0, !UPT ;  /* 0x0000000705067892 */ /* 0x000fe4000f8ec0ff */
[----:B------:R-:W-:Y:S02]  /*00f0*/  USHF.R.S32.HI UR4, URZ, 0x1, UR4 ;  /* 0x00000001ff047899 */ /* 0x000fe40008011404 */
[----:B------:R-:W-:-:S04]  /*0100*/  UISETP.NE.AND UP1, UPT, UR6, URZ, UPT ;  /* 0x000000ff0600728c */ /* 0x000fc8000bf25270 */
[----:B------:R-:W-:Y:S01]  /*0110*/  VIADD R4, R2, -UR4 ;  /* 0x8000000402047c36 */ /* 0x000fe20008000000 */
[----:B------:R-:W-:Y:S06]  /*0120*/  BRA.U !UP0, `(.L_x_1) ;  /* 0x0000000508287547 */ /* 0x000fec000b800000 */
[----:B------:R-:W-:Y:S01]  /*0130*/  ULOP3.LUT UR4, UR5, 0x7ffffff8, URZ, 0xc0, !UPT ;  /* 0x7ffffff805047892 */ /* 0x000fe2000f8ec0ff */
[----:B------:R-:W-:Y:S01]  /*0140*/  MOV R0, RZ ;  /* 0x000000ff00007202 */ /* 0x000fe20000000f00 */
[----:B------:R-:W-:Y:S01]  /*0150*/  IMAD.MOV.U32 R7, RZ, RZ, RZ ;  /* 0x000000ffff077224 */ /* 0x000fe200078e00ff */
[----:B------:R-:W0:Y:S03]  /*0160*/  LDCU UR7, c[0x0][0x39c] ;  /* 0x00007380ff0777ac */ /* 0x000e260008000800 */
[----:B------:R-:W-:-:S07]  /*0170*/  MOV R3, UR4 ;  /* 0x0000000400037c02 */ /* 0x000fce0008000f00 */
.L_x_2:
[----:B------:R-:W-:Y:S01]  /*0180*/  IMAD.IADD R29, R4, 0x1, R7 ;  /* 0x00000001041d7824 */ /* 0x000fe200078e0207 */
[----:B------:R-:W1:Y:S04]  /*0190*/  LDC.64 R14, c[0x0][0x388] ;  /* 0x0000e200ff0e7b82 */ /* 0x000e680000000a00 */
[----:B0-----:R-:W-:-:S04]  /*01a0*/  ISETP.GE.AND P4, PT, R29, UR7, PT ;  /* 0x000000071d007c0c */ /* 0x001fc8000bf86270 */
[----:B------:R-:W-:-:S13]  /*01b0*/  ISETP.LT.OR P4, PT, R29, RZ, P4 ;  /* 0x000000ff1d00720c */ /* 0x000fda0002781670 */
[----:B------:R-:W0:Y:S01]  /*01c0*/  @!P4 LDC.64 R8, c[0x0][0x380] ;  /* 0x0000e000ff08cb82 */ /* 0x000e220000000a00 */
[----:B-1----:R-:W-:-:S05]  /*01d0*/  IMAD.WIDE.U32 R14, R7, 0x4, R14 ;  /* 0x00000004070e7825 */ /* 0x002fca00078e000e */
[----:B------:R-:W2:Y:S01]  /*01e0*/  @!P4 LDG.E R10, desc[UR8][R14.64] ;  /* 0x000000080e0ac981 */ /* 0x000ea2000c1e1900 */
[----:B0-----:R-:W-:-:S06]  /*01f0*/  @!P4 IMAD.WIDE.U32 R8, R29, 0x4, R8 ;  /* 0x000000041d08c825 */ /* 0x001fcc00078e0008 */
[----:B------:R-:W2:Y:S01]  /*0200*/  @!P4 LDG.E R9, desc[UR8][R8.64] ;  /* 0x000000080809c981 */ /* 0x000ea2000c1e1900 */
[----:B------:R-:W-:-:S04]  /*0210*/  IADD3 R19, PT, PT, R29, 0x1, RZ ;  /* 0x000000011d137810 */ /* 0x000fc80007ffe0ff */
[----:B------:R-:W-:Y:S01]  /*0220*/  ISETP.GE.AND P0, PT, R19, UR7, PT ;  /* 0x0000000713007c0c */ /* 0x000fe2000bf06270 */
[----:B------:R-:W-:-:S03]  /*0230*/  VIADD R24, R29, 0x2 ;  /* 0x000000021d187836 */ /* 0x000fc60000000000 */
[----:B------:R-:W-:Y:S02]  /*0240*/  ISETP.LT.OR P0, PT, R19, RZ, P0 ;  /* 0x000000ff1300720c */ /* 0x000fe40000701670 */
[C---:B------:R-:W-:Y:S02]  /*0250*/  IADD3 R25, PT, PT, R29.reuse, 0x3, RZ ;  /* 0x000000031d197810 */ /* 0x040fe40007ffe0ff */
[C---:B------:R-:W-:Y:S01]  /*0260*/  ISETP.GE.AND P3, PT, R24.reuse, UR7, PT ;  /* 0x0000000718007c0c */ /* 0x040fe2000bf66270 */
[----:B------:R-:W-:Y:S01]  /*0270*/  VIADD R5, R29, 0x4 ;  /* 0x000000041d057836 */ /* 0x000fe20000000000 */
[C---:B------:R-:W-:Y:S02]  /*0280*/  ISETP.GE.AND P2, PT, R25.reuse, UR7, PT ;  /* 0x0000000719007c0c */ /* 0x040fe4000bf46270 */
[----:B------:R-:W-:Y:S02]  /*0290*/  ISETP.LT.OR P3, PT, R24, RZ, P3 ;  /* 0x000000ff1800720c */ /* 0x000fe40001f61670 */
[----:B------:R-:W-:-:S02]  /*02a0*/  ISETP.LT.OR P2, PT, R25, RZ, P2 ;  /* 0x000000ff1900720c */ /* 0x000fc40001741670 */
[----:B------:R-:W-:Y:S01]  /*02b0*/  IADD3 R6, PT, PT, R29, 0x5, RZ ;  /* 0x000000051d067810 */ /* 0x000fe20007ffe0ff */
[----:B------:R-:W0:Y:S01]  /*02c0*/  @!P0 LDC.64 R22, c[0x0][0x380] ;  /* 0x0000e000ff168b82 */ /* 0x000e220000000a00 */
[----:B------:R-:W-:Y:S01]  /*02d0*/  ISETP.GE.AND P1, PT, R5, UR7, PT ;  /* 0x0000000705007c0c */ /* 0x000fe2000bf26270 */
[----:B------:R-:W-:Y:S01]  /*02e0*/  VIADD R27, R29, 0x6 ;  /* 0x000000061d1b7836 */ /* 0x000fe20000000000 */
[C---:B------:R-:W-:Y:S02]  /*02f0*/  ISETP.GE.AND P5, PT, R6.reuse, UR7, PT ;  /* 0x0000000706007c0c */ /* 0x040fe4000bfa6270 */
[----:B------:R-:W-:Y:S02]  /*0300*/  ISETP.LT.OR P1, PT, R5, RZ, P1 ;  /* 0x000000ff0500720c */ /* 0x000fe40000f21670 */
[----:B------:R-:W-:Y:S01]  /*0310*/  IADD3 R29, PT, PT, R29, 0x7, RZ ;  /* 0x000000071d1d7810 */ /* 0x000fe20007ffe0ff */
[----:B------:R-:W1:Y:S01]  /*0320*/  @!P3 LDC.64 R12, c[0x0][0x380] ;  /* 0x0000e000ff0cbb82 */ /* 0x000e620000000a00 */
[----:B------:R-:W-:-:S02]  /*0330*/  ISETP.LT.OR P5, PT, R6, RZ, P5 ;  /* 0x000000ff0600720c */ /* 0x000fc40002fa1670 */
[----:B------:R-:W-:-:S04]  /*0340*/  ISETP.GE.AND P6, PT, R29, UR7, PT ;  /* 0x000000071d007c0c */ /* 0x000fc8000bfc6270 */
[----:B------:R-:W-:-:S07]  /*0350*/  ISETP.LT.OR P6, PT, R29, RZ, P6 ;  /* 0x000000ff1d00720c */ /* 0x000fce00037c1670 */
[----:B------:R-:W3:Y:S01]  /*0360*/  @!P5 LDC.64 R16, c[0x0][0x380] ;  /* 0x0000e000ff10db82 */ /* 0x000ee20000000a00 */
[----:B0-----:R-:W-:-:S07]  /*0370*/  @!P0 IMAD.WIDE.U32 R22, R19, 0x4, R22 ;  /* 0x0000000413168825 */ /* 0x001fce00078e0016 */
[----:B------:R-:W0:Y:S01]  /*0380*/  @!P6 LDC.64 R20, c[0x0][0x380] ;  /* 0x0000e000ff14eb82 */ /* 0x000e220000000a00 */
[----:B------:R-:W4:Y:S01]  /*0390*/  @!P0 LDG.E R23, desc[UR8][R22.64] ;  /* 0x0000000816178981 */ /* 0x000f22000c1e1900 */
[----:B-1----:R-:W-:-:S03]  /*03a0*/  @!P3 IMAD.WIDE.U32 R12, R24, 0x4, R12 ;  /* 0x00000004180cb825 */ /* 0x002fc600078e000c */
[----:B------:R-:W4:Y:S04]  /*03b0*/  @!P0 LDG.E R24, desc[UR8][R14.64+0x4] ;  /* 0x000004080e188981 */ /* 0x000f28000c1e1900 */
[----:B------:R-:W5:Y:S04]  /*03c0*/  @!P3 LDG.E R13, desc[UR8][R12.64] ;  /* 0x000000080c0db981 */ /* 0x000f68000c1e1900 */
[----:B------:R-:W5:Y:S01]  /*03d0*/  @!P5 LDG.E R22, desc[UR8][R14.64+0x14] ;  /* 0x000014080e16d981 */ /* 0x000f62000c1e1900 */
[----:B---3--:R-:W-:-:S03]  /*03e0*/  @!P5 IMAD.WIDE.U32 R16, R6, 0x4, R16 ;  /* 0x000000040610d825 */ /* 0x008fc600078e0010 */
[----:B------:R-:W3:Y:S04]  /*03f0*/  @!P1 LDG.E R6, desc[UR8][R14.64+0x10] ;  /* 0x000010080e069981 */ /* 0x000ee8000c1e1900 */
[----:B------:R-:W3:Y:S01]  /*0400*/  @!P5 LDG.E R17, desc[UR8][R16.64] ;  /* 0x000000081011d981 */ /* 0x000ee2000c1e1900 */
[----:B0-----:R-:W-:-:S06]  /*0410*/  @!P6 IMAD.WIDE.U32 R20, R29, 0x4, R20 ;  /* 0x000000041d14e825 */ /* 0x001fcc00078e0014 */
[----:B------:R-:W3:Y:S01]  /*0420*/  @!P6 LDG.E R21, desc[UR8][R20.64] ;  /* 0x000000081415e981 */ /* 0x000ee2000c1e1900 */
[----:B--2---:R-:W-:Y:S01]  /*0430*/  @!P4 FFMA R0, R9, R10, R0 ;  /* 0x0000000a0900c223 */ /* 0x004fe20000000000 */
[C---:B------:R-:W-:Y:S01]  /*0440*/  ISETP.GE.AND P4, PT, R27.reuse, UR7, PT ;  /* 0x000000071b007c0c */ /* 0x040fe2000bf86270 */
[----:B------:R-:W0:Y:S03]  /*0450*/  @!P2 LDC.64 R10, c[0x0][0x380] ;  /* 0x0000e000ff0aab82 */ /* 0x000e260000000a00 */
[----:B------:R-:W-:-:S05]  /*0460*/  ISETP.LT.OR P4, PT, R27, RZ, P4 ;  /* 0x000000ff1b00720c */ /* 0x000fca0002781670 */
[----:B------:R-:W1:Y:S08]  /*0470*/  @!P1 LDC.64 R8, c[0x0][0x380] ;  /* 0x0000e000ff089b82 */ /* 0x000e700000000a00 */
[----:B------:R-:W2:Y:S01]  /*0480*/  @!P4 LDC.64 R18, c[0x0][0x380] ;  /* 0x0000e000ff12cb82 */ /* 0x000ea20000000a00 */
[----:B------:R-:W3:Y:S01]  /*0490*/  @!P4 LDG.E R12, desc[UR8][R14.64+0x18] ;  /* 0x000018080e0cc981 */ /* 0x000ee2000c1e1900 */
[----:B0-----:R-:W-:-:S03]  /*04a0*/  @!P2 IMAD.WIDE.U32 R10, R25, 0x4, R10 ;  /* 0x00000004190aa825 */ /* 0x001fc600078e000a */
[----:B------:R-:W5:Y:S04]  /*04b0*/  @!P3 LDG.E R25, desc[UR8][R14.64+0x8] ;  /* 0x000008080e19b981 */ /* 0x000f68000c1e1900 */
[----:B------:R-:W3:Y:S01]  /*04c0*/  @!P2 LDG.E R11, desc[UR8][R10.64] ;  /* 0x000000080a0ba981 */ /* 0x000ee2000c1e1900 */
[----:B-1----:R-:W-:-:S03]  /*04d0*/  @!P1 IMAD.WIDE.U32 R8, R5, 0x4, R8 ;  /* 0x0000000405089825 */ /* 0x002fc600078e0008 */
[----:B------:R-:W3:Y:S04]  /*04e0*/  @!P2 LDG.E R5, desc[UR8][R14.64+0xc] ;  /* 0x00000c080e05a981 */ /* 0x000ee8000c1e1900 */
[----:B------:R-:W3:Y:S01]  /*04f0*/  @!P1 LDG.E R9, desc[UR8][R8.64] ;  /* 0x0000000808099981 */ /* 0x000ee2000c1e1900 */
[----:B--2---:R-:W-:-:S03]  /*0500*/  @!P4 IMAD.WIDE.U32 R18, R27, 0x4, R18 ;  /* 0x000000041b12c825 */ /* 0x004fc600078e0012 */
[----:B------:R-:W2:Y:S04]  /*0510*/  @!P6 LDG.E R10, desc[UR8][R14.64+0x1c] ;  /* 0x00001c080e0ae981 */ /* 0x000ea8000c1e1900 */
[----:B------:R-:W2:Y:S01]  /*0520*/  @!P4 LDG.E R19, desc[UR8][R18.64] ;  /* 0x000000081213c981 */ /* 0x000ea2000c1e1900 */
[----:B------:R-:W-:Y:S01]  /*0530*/  IADD3 R7, PT, PT, R7, 0x8, RZ ;  /* 0x0000000807077810 */ /* 0x000fe20007ffe0ff */
[----:B----4-:R-:W-:-:S03]  /*0540*/  @!P0 FFMA R0, R23, R24, R0 ;  /* 0x0000001817008223 */ /* 0x010fc60000000000 */
[----:B------:R-:W-:Y:S01]  /*0550*/  ISETP.NE.AND P0, PT, R7, R3, PT ;  /* 0x000000030700720c */ /* 0x000fe20003f05270 */
[----:B-----5:R-:W-:-:S04]  /*0560*/  @!P3 FFMA R0, R13, R25, R0 ;  /* 0x000000190d00b223 */ /* 0x020fc80000000000 */
[----:B---3--:R-:W-:-:S04]  /*0570*/  @!P2 FFMA R0, R11, R5, R0 ;  /* 0x000000050b00a223 */ /* 0x008fc80000000000 */
[----:B------:R-:W-:-:S04]  /*0580*/  @!P1 FFMA R0, R9, R6, R0 ;  /* 0x0000000609009223 */ /* 0x000fc80000000000 */
[----:B------:R-:W-:-:S04]  /*0590*/  @!P5 FFMA R0, R17, R22, R0 ;  /* 0x000000161100d223 */ /* 0x000fc80000000000 */
[----:B--2---:R-:W-:-:S04]  /*05a0*/  @!P4 FFMA R0, R19, R12, R0 ;  /* 0x0000000c1300c223 */ /* 0x004fc80000000000 */
[----:B------:R-:W-:Y:S01]  /*05b0*/  @!P6 FFMA R0, R21, R10, R0 ;  /* 0x0000000a1500e223 */ /* 0x000fe20000000000 */
[----:B------:R-:W-:Y:S06]  /*05c0*/  @P0 BRA `(.L_x_2) ;  /* 0xfffffff800ec0947 */ /* 0x000fec000383ffff */
.L_x_1:
[----:B------:R-:W-:Y:S05]  /*05d0*/  BRA.U !UP1, `(.L_x_0) ;  /* 0x0000000509447547 */ /* 0x000fea000b800000 */
[----:B------:R-:W0:Y:S01]  /*05e0*/  LDCU UR4, c[0x0][0x398] ;  /* 0x00007300ff0477ac */ /* 0x000e220008000800 */
[----:B------:R-:W-:Y:S02]  /*05f0*/  UISETP.GE.U32.AND UP0, UPT, UR6, 0x4, UPT ;  /* 0x000000040600788c */ /* 0x000fe4000bf06070 */
[----:B0-----:R-:W-:-:S04]  /*0600*/  ULOP3.LUT UR5, UR4, 0x3, URZ, 0xc0, !UPT ;  /* 0x0000000304057892 */ /* 0x001fc8000f8ec0ff */
[----:B------:R-:W-:-:S03]  /*0610*/  UISETP.NE.AND UP1, UPT, UR5, URZ, UPT ;  /* 0x000000ff0500728c */ /* 0x000fc6000bf25270 */
[----:B------:R-:W-:Y:S08]  /*0620*/  BRA.U !UP0, `(.L_x_3) ;  /* 0x0000000108907547 */ /* 0x000ff0000b800000 */
[----:B------:R-:W0:Y:S01]  /*0630*/  LDCU UR6, c[0x0][0x39c] ;  /* 0x00007380ff0677ac */ /* 0x000e220008000800 */
[----:B------:R-:W-:Y:S01]  /*0640*/  IMAD.IADD R17, R4, 0x1, R3 ;  /* 0x0000000104117824 */ /* 0x000fe200078e0203 */
[----:B------:R-:W1:Y:S03]  /*0650*/  LDC.64 R8, c[0x0][0x388] ;  /* 0x0000e200ff087b82 */ /* 0x000e660000000a00 */
[C---:B------:R-:W-:Y:S01]  /*0660*/  VIADD R5, R17.reuse, 0x3 ;  /* 0x0000000311057836 */ /* 0x040fe20000000000 */
[C---:B------:R-:W-:Y:S02]  /*0670*/  IADD3 R19, PT, PT, R17.reuse, 0x1, RZ ;  /* 0x0000000111137810 */ /* 0x040fe40007ffe0ff */
[C---:B------:R-:W-:Y:S02]  /*0680*/  IADD3 R21, PT, PT, R17.reuse, 0x2, RZ ;  /* 0x0000000211157810 */ /* 0x040fe40007ffe0ff */
[----:B0-----:R-:W-:-:S02]  /*0690*/  ISETP.GE.AND P0, PT, R17, UR6, PT ;  /* 0x0000000611007c0c */ /* 0x001fc4000bf06270 */
[----:B------:R-:W-:Y:S02]  /*06a0*/  ISETP.GE.AND P1, PT, R19, UR6, PT ;  /* 0x0000000613007c0c */ /* 0x000fe4000bf26270 */
[----:B------:R-:W-:Y:S02]  /*06b0*/  ISETP.LT.OR P0, PT, R17, RZ, P0 ;  /* 0x000000ff1100720c */ /* 0x000fe40000701670 */
[----:B------:R-:W-:Y:S02]  /*06c0*/  ISETP.GE.AND P2, PT, R21, UR6, PT ;  /* 0x0000000615007c0c */ /* 0x000fe4000bf46270 */
[----:B------:R-:W-:Y:S01]  /*06d0*/  ISETP.LT.OR P1, PT, R19, RZ, P1 ;  /* 0x000000ff1300720c */ /* 0x000fe20000f21670 */
[----:B-1----:R-:W-:Y:S01]  /*06e0*/  IMAD.WIDE.U32 R8, R3, 0x4, R8 ;  /* 0x0000000403087825 */ /* 0x002fe200078e0008 */
[----:B------:R-:W-:Y:S02]  /*06f0*/  ISETP.LT.OR P2, PT, R21, RZ, P2 ;  /* 0x000000ff1500720c */ /* 0x000fe40001741670 */
[----:B------:R-:W-:-:S04]  /*0700*/  ISETP.GE.AND P3, PT, R5, UR6, PT ;  /* 0x0000000605007c0c */ /* 0x000fc8000bf66270 */
[----:B------:R-:W-:Y:S01]  /*0710*/  ISETP.LT.OR P3, PT, R5, RZ, P3 ;  /* 0x000000ff0500720c */ /* 0x000fe20001f61670 */
[----:B------:R-:W0:Y:S01]  /*0720*/  @!P0 LDC.64 R14, c[0x0][0x380] ;  /* 0x0000e000ff0e8b82 */ /* 0x000e220000000a00 */
[----:B------:R-:W2:Y:S07]  /*0730*/  @!P0 LDG.E R16, desc[UR8][R8.64] ;  /* 0x0000000808108981 */ /* 0x000eae000c1e1900 */
[----:B------:R-:W1:Y:S04]  /*0740*/  @!P1 LDC.64 R12, c[0x0][0x380] ;  /* 0x0000e000ff0c9b82 */ /* 0x000e680000000a00 */
[----:B------:R-:W3:Y:S04]  /*0750*/  @!P3 LDG.E R18, desc[UR8][R8.64+0xc] ;  /* 0x00000c080812b981 */ /* 0x000ee8000c1e1900 */
[----:B------:R-:W4:Y:S08]  /*0760*/  @!P2 LDC.64 R10, c[0x0][0x380] ;  /* 0x0000e000ff0aab82 */ /* 0x000f300000000a00 */
[----:B------:R-:W5:Y:S01]  /*0770*/  @!P3 LDC.64 R6, c[0x0][0x380] ;  /* 0x0000e000ff06bb82 */ /* 0x000f620000000a00 */
[----:B0-----:R-:W-:-:S02]  /*0780*/  @!P0 IMAD.WIDE.U32 R14, R17, 0x4, R14 ;  /* 0x00000004110e8825 */ /* 0x001fc400078e000e */
[----:B------:R-:W3:Y:S04]  /*0790*/  @!P1 LDG.E R17, desc[UR8][R8.64+0x4] ;  /* 0x0000040808119981 */ /* 0x000ee8000c1e1900 */
[----:B------:R-:W2:Y:S01]  /*07a0*/  @!P0 LDG.E R15, desc[UR8][R14.64] ;  /* 0x000000080e0f8981 */ /* 0x000ea2000c1e1900 */
[----:B-1----:R-:W-:-:S06]  /*07b0*/  @!P1 IMAD.WIDE.U32 R12, R19, 0x4, R12 ;  /* 0x00000004130c9825 */ /* 0x002fcc00078e000c */
[----:B------:R-:W3:Y:S01]  /*07c0*/  @!P1 LDG.E R13, desc[UR8][R12.64] ;  /* 0x000000080c0d9981 */ /* 0x000ee2000c1e1900 */
[----:B----4-:R-:W-:-:S06]  /*07d0*/  @!P2 IMAD.WIDE.U32 R10, R21, 0x4, R10 ;  /* 0x00000004150aa825 */ /* 0x010fcc00078e000a */
[----:B------:R-:W4:Y:S01]  /*07e0*/  @!P2 LDG.E R11, desc[UR8][R10.64] ;  /* 0x000000080a0ba981 */ /* 0x000f22000c1e1900 */
[----:B-----5:R-:W-:-:S03]  /*07f0*/  @!P3 IMAD.WIDE.U32 R6, R5, 0x4, R6 ;  /* 0x000000040506b825 */ /* 0x020fc600078e0006 */
[----:B------:R-:W4:Y:S04]  /*0800*/  @!P2 LDG.E R5, desc[UR8][R8.64+0x8] ;  /* 0x000008080805a981 */ /* 0x000f28000c1e1900 */
[----:B------:R-:W5:Y:S01]  /*0810*/  @!P3 LDG.E R7, desc[UR8][R6.64] ;  /* 0x000000080607b981 */ /* 0x000f62000c1e1900 */
[----:B------:R-:W-:Y:S01]  /*0820*/  IADD3 R3, PT, PT, R3, 0x4, RZ ;  /* 0x0000000403037810 */ /* 0x000fe20007ffe0ff */
[----:B--2---:R-:W-:-:S04]  /*0830*/  @!P0 FFMA R0, R15, R16, R0 ;  /* 0x000000100f008223 */ /* 0x004fc80000000000 */
[----:B---3--:R-:W-:-:S04]  /*0840*/  @!P1 FFMA R0, R13, R17, R0 ;  /* 0x000000110d009223 */ /* 0x008fc80000000000 */
[----:B----4-:R-:W-:-:S04]  /*0850*/  @!P2 FFMA R0, R11, R5, R0 ;  /* 0x000000050b00a223 */ /* 0x010fc80000000000 */
[----:B-----5:R-:W-:-:S07]  /*0860*/  @!P3 FFMA R0, R7, R18, R0 ;  /* 0x000000120700b223 */ /* 0x020fce0000000000 */
.L_x_3:
[----:B------:R-:W-:Y:S05]  /*0870*/  BRA.U !UP1, `(.L_x_0) ;  /* 0x00000001099c7547 */ /* 0x000fea000b800000 */
[----:B------:R-:W-:Y:S02]  /*0880*/  UISETP.NE.AND UP0, UPT, UR5, 0x1, UPT ;  /* 0x000000010500788c */ /* 0x000fe4000bf05270 */
[----:B------:R-:W-:-:S04]  /*0890*/  ULOP3.LUT UR4, UR4, 0x1, URZ, 0xc0, !UPT ;  /* 0x0000000104047892 */ /* 0x000fc8000f8ec0ff */
[----:B------:R-:W-:-:S03]  /*08a0*/  UISETP.NE.U32.AND UP1, UPT, UR4, 0x1, UPT ;  /* 0x000000010400788c */ /* 0x000fc6000bf25070 */
[----:B------:R-:W-:Y:S08]  /*08b0*/  BRA.U !UP0, `(.L_x_4) ;  /* 0x0000000108507547 */ /* 0x000ff0000b800000 */
[----:B------:R-:W0:Y:S01]  /*08c0*/  LDCU UR4, c[0x0][0x39c] ;  /* 0x00007380ff0477ac */ /* 0x000e220008000800 */
[----:B------:R-:W-:Y:S01]  /*08d0*/  IADD3 R5, PT, PT, R4, R3, RZ ;  /* 0x0000000304057210 */ /* 0x000fe20007ffe0ff */
[----:B------:R-:W1:Y:S04]  /*08e0*/  LDC.64 R6, c[0x0][0x388] ;  /* 0x0000e200ff067b82 */ /* 0x000e680000000a00 */
[C---:B------:R-:W-:Y:S01]  /*08f0*/  VIADD R15, R5.reuse, 0x1 ;  /* 0x00000001050f7836 */ /* 0x040fe20000000000 */
[----:B0-----:R-:W-:-:S04]  /*0900*/  ISETP.GE.AND P0, PT, R5, UR4, PT ;  /* 0x0000000405007c0c */ /* 0x001fc8000bf06270 */
[----:B------:R-:W-:Y:S02]  /*0910*/  ISETP.GE.AND P1, PT, R15, UR4, PT ;  /* 0x000000040f007c0c */ /* 0x000fe4000bf26270 */
[----:B------:R-:W-:Y:S02]  /*0920*/  ISETP.LT.OR P0, PT, R5, RZ, P0 ;  /* 0x000000ff0500720c */ /* 0x000fe40000701670 */
[----:B------:R-:W-:Y:S01]  /*0930*/  ISETP.LT.OR P1, PT, R15, RZ, P1 ;  /* 0x000000ff0f00720c */ /* 0x000fe20000f21670 */
[----:B-1----:R-:W-:-:S10]  /*0940*/  IMAD.WIDE.U32 R10, R3, 0x4, R6 ;  /* 0x00000004030a7825 */ /* 0x002fd400078e0006 */
[----:B------:R-:W0:Y:S08]  /*0950*/  @!P0 LDC.64 R8, c[0x0][0x380] ;  /* 0x0000e000ff088b82 */ /* 0x000e300000000a00 */
[----:B------:R-:W1:Y:S01]  /*0960*/  @!P1 LDC.64 R12, c[0x0][0x380] ;  /* 0x0000e000ff0c9b82 */ /* 0x000e620000000a00 */
[----:B0-----:R-:W-:Y:S02]  /*0970*/  @!P0 IMAD.WIDE.U32 R6, R5, 0x4, R8 ;  /* 0x0000000405068825 */ /* 0x001fe400078e0008 */
[----:B------:R-:W2:Y:S04]  /*0980*/  @!P0 LDG.E R5, desc[UR8][R10.64] ;  /* 0x000000080a058981 */ /* 0x000ea8000c1e1900 */
[----:B------:R-:W2:Y:S01]  /*0990*/  @!P0 LDG.E R7, desc[UR8][R6.64] ;  /* 0x0000000806078981 */ /* 0x000ea2000c1e1900 */
[----:B-1----:R-:W-:-:S03]  /*09a0*/  @!P1 IMAD.WIDE.U32 R8, R15, 0x4, R12 ;  /* 0x000000040f089825 */ /* 0x002fc600078e000c */
[----:B------:R-:W3:Y:S04]  /*09b0*/  @!P1 LDG.E R12, desc[UR8][R10.64+0x4] ;  /* 0x000004080a0c9981 */ /* 0x000ee8000c1e1900 */
[----:B------:R-:W3:Y:S01]  /*09c0*/  @!P1 LDG.E R9, desc[UR8][R8.64] ;  /* 0x0000000808099981 */ /* 0x000ee2000c1e1900 */
[----:B------:R-:W-:Y:S01]  /*09d0*/  IADD3 R3, PT, PT, R3, 0x2, RZ ;  /* 0x0000000203037810 */ /* 0x000fe20007ffe0ff */
[----:B--2---:R-:W-:-:S04]  /*09e0*/  @!P0 FFMA R0, R7, R5, R0 ;  /* 0x0000000507008223 */ /* 0x004fc80000000000 */
[----:B---3--:R-:W-:-:S07]  /*09f0*/  @!P1 FFMA R0, R9, R12, R0 ;  /* 0x0000000c09009223 */ /* 0x008fce0000000000 */
.L_x_4:
[----:B------:R-:W-:Y:S05]  /*0a00*/  BRA.U UP1, `(.L_x_0) ;  /* 0x0000000101387547 */ /* 0x000fea000b800000 */
[----:B------:R-:W0:Y:S01]  /*0a10*/  LDCU UR4, c[0x0][0x39c] ;  /* 0x00007380ff0477ac */ /* 0x000e220008000800 */
[----:B------:R-:W-:Y:S01]  /*0a20*/  IADD3 R9, PT, PT, R4, R3, RZ ;  /* 0x0000000304097210 */ /* 0x000fe20007ffe0ff */
[----:B------:R-:W-:Y:S03]  /*0a30*/  BSSY.RECONVERGENT B0, `(.L_x_0) ;  /* 0x000000b000007945 */ /* 0x000fe60003800200 */
[----:B0-----:R-:W-:-:S04]  /*0a40*/  ISETP.GE.AND P0, PT, R9, UR4, PT ;  /* 0x0000000409007c0c */ /* 0x001fc8000bf06270 */
[----:B------:R-:W-:-:S13]  /*0a50*/  ISETP.LT.OR P0, PT, R9, RZ, P0 ;  /* 0x000000ff0900720c */ /* 0x000fda0000701670 */
[----:B------:R-:W-:Y:S05]  /*0a60*/  @P0 BRA `(.L_x_5) ;  /* 0x00000000001c0947 */ /* 0x000fea0003800000 */
[----:B------:R-:W0:Y:S08]  /*0a70*/  LDC.64 R4, c[0x0][0x380] ;  /* 0x0000e000ff047b82 */ /* 0x000e300000000a00 */
[----:B------:R-:W1:Y:S01]  /*0a80*/  LDC.64 R6, c[0x0][0x388] ;  /* 0x0000e200ff067b82 */ /* 0x000e620000000a00 */
[----:B0-----:R-:W-:-:S06]  /*0a90*/  IMAD.WIDE.U32 R4, R9, 0x4, R4 ;  /* 0x0000000409047825 */ /* 0x001fcc00078e0004 */
[----:B------:R-:W2:Y:S01]  /*0aa0*/  LDG.E R5, desc[UR8][R4.64] ;  /* 0x0000000804057981 */ /* 0x000ea2000c1e1900 */
[----:B-1----:R-:W-:-:S06]  /*0ab0*/  IMAD.WIDE.U32 R6, R3, 0x4, R6 ;  /* 0x0000000403067825 */ /* 0x002fcc00078e0006 */
[----:B------:R-:W2:Y:S02]  /*0ac0*/  LDG.E R6, desc[UR8][R6.64] ;  /* 0x0000000806067981 */ /* 0x000ea4000c1e1900 */
[----:B--2---:R-:W-:-:S07]  /*0ad0*/  FFMA R0, R5, R6, R0 ;  /* 0x0000000605007223 */ /* 0x004fce0000000000 */
.L_x_5:
[----:B------:R-:W-:Y:S05]  /*0ae0*/  BSYNC.RECONVERGENT B0 ;  /* 0x0000000000007941 */ /* 0x000fea0003800200 */
.L_x_0:
[----:B------:R-:W0:Y:S02]  /*0af0*/  LDC.64 R4, c[0x0][0x390] ;  /* 0x0000e400ff047b82 */ /* 0x000e240000000a00 */
[----:B0-----:R-:W-:-:S05]  /*0b00*/  IMAD.WIDE R2, R2, 0x4, R4 ;  /* 0x0000000402027825 */ /* 0x001fca00078e0204 */
[----:B------:R-:W-:Y:S01]  /*0b10*/  STG.E desc[UR8][R2.64], R0 ;  /* 0x0000000002007986 */ /* 0x000fe2000c101908 */
[----:B------:R-:W-:Y:S05]  /*0b20*/  EXIT ;  /* 0x000000000000794d */ /* 0x000fea0003800000 */
.L_x_6:
[----:B------:R-:W-:-:S00]  /*0b30*/  BRA `(.L_x_6) ;  /* 0xfffffffc00fc7947 */ /* 0x000fc0000383ffff */
[----:B------:R-:W-:-:S00]  /*0b40*/  NOP ;  /* 0x0000000000007918 */ /* 0x000fc00000000000 */
        /* <DEDUP_REMOVED lines=11> */
.L_x_7:


//--------------------- .nv.shared.reserved.0     --------------------------
	.section	.nv.shared.reserved.0,"aw",@nobits
	.weak		__nv_reservedSMEM_offset_0_alias
	.size		__nv_reservedSMEM_offset_0_alias, 0, 64
	.other		__nv_reservedSMEM_offset_0_alias,@"STO_CUDA_RESERVED_SHARED STV_DEFAULT"
__nv_reservedSMEM_offset_0_alias:
	.zero		0
	.zero		64


//--------------------- .nv.constant0._Z27convolution_1D_basic_kernalPfS_S_ii --------------------------
	.section	.nv.constant0._Z27convolution_1D_basic_kernalPfS_S_ii,"a",@progbits
	.sectionflags	@""
	.align	4
.nv.constant0._Z27convolution_1D_basic_kernalPfS_S_ii:
	.zero		928


//--------------------- SYMBOLS --------------------------

	.type		.nv.reservedSmem.offset0,@object
	.size		.nv.reservedSmem.offset0,0x4
